//
// Generated by NVIDIA NVVM Compiler
//
// Compiler Build ID: CL-36424714
// Cuda compilation tools, release 13.0, V13.0.88
// Based on NVVM 20.0.0
//

.version 9.0
.target sm_100
.address_size 64

	// .globl	_Z14vectorMultiplyPiii

.visible .entry _Z14vectorMultiplyPiii(
	.param .u64 .ptr .align 1 _Z14vectorMultiplyPiii_param_0,
	.param .u32 _Z14vectorMultiplyPiii_param_1,
	.param .u32 _Z14vectorMultiplyPiii_param_2
)
{
	.reg .pred 	%p<2>;
	.reg .b32 	%r<9>;
	.reg .b64 	%rd<5>;

	ld.param.u64 	%rd1, [_Z14vectorMultiplyPiii_param_0];
	ld.param.u32 	%r3, [_Z14vectorMultiplyPiii_param_1];
	ld.param.u32 	%r4, [_Z14vectorMultiplyPiii_param_2];
	mov.u32 	%r5, %ctaid.x;
	mov.u32 	%r6, %ntid.x;
	mov.u32 	%r1, %tid.x;
	mad.lo.s32 	%r2, %r5, %r6, %r1;
	setp.ge.s32 	%p1, %r2, %r4;
	@%p1 bra 	$L__BB0_2;
	cvta.to.global.u64 	%rd2, %rd1;
	shr.u32 	%r7, %r1, 5;
	mul.lo.s32 	%r8, %r3, %r7;
	mul.wide.s32 	%rd3, %r2, 4;
	add.s64 	%rd4, %rd2, %rd3;
	st.global.u32 	[%rd4], %r8;
$L__BB0_2:
	ret;

}


// ===== COMPILED SASS (sm_100) =====

	.target	sm_100

	.elftype	@"ET_EXEC"


//--------------------- .note.nv.tkinfo           --------------------------
	.section	.note.nv.tkinfo,"",@"SHT_NOTE"
	.sectionflags	@"SHF_NOTE_NV_TKINFO"
	.tkinfo
        /*0018*/ 	.word	0x00000002
        /*0030*/ 	.string	""
        /*0030*/ 	.string	"ptxas"
        /*0030*/ 	.string	"Cuda compilation tools, release 13.0, V13.0.88"
        /*0030*/ 	.string	"Build cuda_13.0.r13.0/compiler.36424714_0"
        /*0030*/ 	.string	"-arch sm_100 -m 64 "



//--------------------- .note.nv.cuinfo           --------------------------
	.section	.note.nv.cuinfo,"",@"SHT_NOTE"
	.sectionflags	@"SHF_NOTE_NV_CUINFO"
        /*0018*/ 	.short	0x0002
        /*001a*/ 	.short	0x0064
        /*001c*/ 	.short	0x0082
	.zero		2


//--------------------- .nv.info                  --------------------------
	.section	.nv.info,"",@"SHT_CUDA_INFO"
	.align	4


	//----- nvinfo : EIATTR_REGCOUNT
	.align		4
        /*0000*/ 	.byte	0x04, 0x2f
        /*0002*/ 	.short	(.L_1 - .L_0)
	.align		4
.L_0:
        /*0004*/ 	.word	index@(_Z14vectorMultiplyPiii)
        /*0008*/ 	.word	0x00000008


	//----- nvinfo : EIATTR_FRAME_SIZE
	.align		4
.L_1:
        /*000c*/ 	.byte	0x04, 0x11
        /*000e*/ 	.short	(.L_3 - .L_2)
	.align		4
.L_2:
        /*0010*/ 	.word	index@(_Z14vectorMultiplyPiii)
        /*0014*/ 	.word	0x00000000


	//----- nvinfo : EIATTR_MIN_STACK_SIZE
	.align		4
.L_3:
        /*0018*/ 	.byte	0x04, 0x12
        /*001a*/ 	.short	(.L_5 - .L_4)
	.align		4
.L_4:
        /*001c*/ 	.word	index@(_Z14vectorMultiplyPiii)
        /*0020*/ 	.word	0x00000000
.L_5:


//--------------------- .nv.compat                --------------------------
	.section	.nv.compat,"",@"SHT_CUDA_COMPAT_INFO"
	.align	4
        /*0000*/ 	.byte	0x02, 0x09, 0x00, 0x00, 0x02, 0x02, 0x01, 0x00, 0x02, 0x05, 0x05, 0x00, 0x03, 0x07, 0x01, 0x01
        /*0010*/ 	.byte	0x02, 0x03, 0x00, 0x00, 0x02, 0x06, 0x01, 0x00, 0x04, 0x0b, 0x08, 0x00, 0x09, 0x00, 0x00, 0x00
        /*0020*/ 	.byte	0x00, 0x00, 0x00, 0x00


//--------------------- .nv.info._Z14vectorMultiplyPiii --------------------------
	.section	.nv.info._Z14vectorMultiplyPiii,"",@"SHT_CUDA_INFO"
	.sectionflags	@""
	.align	4


	//----- nvinfo : EIATTR_CUDA_API_VERSION
	.align		4
        /*0000*/ 	.byte	0x04, 0x37
        /*0002*/ 	.short	(.L_7 - .L_6)
.L_6:
        /*0004*/ 	.word	0x00000082


	//----- nvinfo : EIATTR_KPARAM_INFO
	.align		4
.L_7:
        /*0008*/ 	.byte	0x04, 0x17
        /*000a*/ 	.short	(.L_9 - .L_8)
.L_8:
        /*000c*/ 	.word	0x00000000
        /*0010*/ 	.short	0x0002
        /*0012*/ 	.short	0x000c
        /*0014*/ 	.byte	0x00, 0xf0, 0x11, 0x00


	//----- nvinfo : EIATTR_KPARAM_INFO
	.align		4
.L_9:
        /*0018*/ 	.byte	0x04, 0x17
        /*001a*/ 	.short	(.L_11 - .L_10)
.L_10:
        /*001c*/ 	.word	0x00000000
        /*0020*/ 	.short	0x0001
        /*0022*/ 	.short	0x0008
        /*0024*/ 	.byte	0x00, 0xf0, 0x11, 0x00


	//----- nvinfo : EIATTR_KPARAM_INFO
	.align		4
.L_11:
        /*0028*/ 	.byte	0x04, 0x17
        /*002a*/ 	.short	(.L_13 - .L_12)
.L_12:
        /*002c*/ 	.word	0x00000000
        /*0030*/ 	.short	0x0000
        /*0032*/ 	.short	0x0000
        /*0034*/ 	.byte	0x00, 0xf5, 0x21, 0x00


	//----- nvinfo : EIATTR_SPARSE_MMA_MASK
	.align		4
.L_13:
        /*0038*/ 	.byte	0x03, 0x50
        /*003a*/ 	.short	0x0000


	//----- nvinfo : EIATTR_MAXREG_COUNT
	.align		4
        /*003c*/ 	.byte	0x03, 0x1b
        /*003e*/ 	.short	0x00ff


	//----- nvinfo : EIATTR_MERCURY_ISA_VERSION
	.align		4
        /*0040*/ 	.byte	0x03, 0x5f
        /*0042*/ 	.short	0x0101


	//----- nvinfo : EIATTR_VRC_CTA_INIT_COUNT
	.align		4
        /*0044*/ 	.byte	0x02, 0x4a
	.zero		1
	.zero		1


	//----- nvinfo : EIATTR_EXIT_INSTR_OFFSETS
	.align		4
        /*0048*/ 	.byte	0x04, 0x1c
        /*004a*/ 	.short	(.L_15 - .L_14)


	//   ....[0]....
.L_14:
        /*004c*/ 	.word	0x00000070


	//   ....[1]....
        /*0050*/ 	.word	0x000000f0


	//----- nvinfo : EIATTR_CBANK_PARAM_SIZE
	.align		4
.L_15:
        /*0054*/ 	.byte	0x03, 0x19
        /*0056*/ 	.short	0x0010


	//----- nvinfo : EIATTR_PARAM_CBANK
	.align		4
        /*0058*/ 	.byte	0x04, 0x0a
        /*005a*/ 	.short	(.L_17 - .L_16)
	.align		4
.L_16:
        /*005c*/ 	.word	index@(.nv.constant0._Z14vectorMultiplyPiii)
        /*0060*/ 	.short	0x0380
        /*0062*/ 	.short	0x0010


	//----- nvinfo : EIATTR_SW_WAR
	.align		4
.L_17:
        /*0064*/ 	.byte	0x04, 0x36
        /*0066*/ 	.short	(.L_19 - .L_18)
.L_18:
        /*0068*/ 	.word	0x00000008
.L_19:


//--------------------- .nv.callgraph             --------------------------
	.section	.nv.callgraph,"",@"SHT_CUDA_CALLGRAPH"
	.align	4
	.sectionentsize	8
	.align		4
        /*0000*/ 	.word	0x00000000
	.align		4
        /*0004*/ 	.word	0xffffffff
	.align		4
        /*0008*/ 	.word	0x00000000
	.align		4
        /*000c*/ 	.word	0xfffffffe
	.align		4
        /*0010*/ 	.word	0x00000000
	.align		4
        /*0014*/ 	.word	0xfffffffd
	.align		4
        /*0018*/ 	.word	0x00000000
	.align		4
        /*001c*/ 	.word	0xfffffffc


//--------------------- .text._Z14vectorMultiplyPiii --------------------------
	.section	.text._Z14vectorMultiplyPiii,"ax",@progbits
	.align	128
        .global         _Z14vectorMultiplyPiii
        .type           _Z14vectorMultiplyPiii,@function
        .size           _Z14vectorMultiplyPiii,(.L_x_1 - _Z14vectorMultiplyPiii)
        .other          _Z14vectorMultiplyPiii,@"STO_CUDA_ENTRY STV_DEFAULT"
_Z14vectorMultiplyPiii:
.text._Z14vectorMultiplyPiii:
[----:B------:R-:W-:Y:S01]  /*0000*/  LDC R1, c[0x0][0x37c] ;  /* 0x0000df00ff017b82 */ /* 0x000fe20000000800 */
[----:B------:R-:W0:Y:S07]  /*0010*/  S2R R0, SR_TID.X ;  /* 0x0000000000007919 */ /* 0x000e2e0000002100 */
[----:B------:R-:W0:Y:S01]  /*0020*/  S2UR UR4, SR_CTAID.X ;  /* 0x00000000000479c3 */ /* 0x000e220000002500 */
[----:B------:R-:W1:Y:S07]  /*0030*/  LDCU UR5, c[0x0][0x38c] ;  /* 0x00007180ff0577ac */ /* 0x000e6e0008000800 */
[----:B------:R-:W0:Y:S02]  /*0040*/  LDC R5, c[0x0][0x360] ;  /* 0x0000d800ff057b82 */ /* 0x000e240000000800 */
[----:B0-----:R-:W-:-:S05]  /*0050*/  IMAD R5, R5, UR4, R0 ;  /* 0x0000000405057c24 */ /* 0x001fca000f8e0200 */
[----:B-1----:R-:W-:-:S13]  /*0060*/  ISETP.GE.AND P0, PT, R5, UR5, PT ;  /* 0x0000000505007c0c */ /* 0x002fda000bf06270 */
[----:B------:R-:W-:Y:S05]  /*0070*/  @P0 EXIT ;  /* 0x000000000000094d */ /* 0x000fea0003800000 */
[----:B------:R-:W0:Y:S01]  /*0080*/  LDC.64 R2, c[0x0][0x380] ;  /* 0x0000e000ff027b82 */ /* 0x000e220000000a00 */
[----:B------:R-:W1:Y:S01]  /*0090*/  LDCU UR6, c[0x0][0x388] ;  /* 0x00007100ff0677ac */ /* 0x000e620008000800 */
[----:B------:R-:W-:Y:S01]  /*00a0*/  SHF.R.U32.HI R0, RZ, 0x5, R0 ;  /* 0x00000005ff007819 */ /* 0x000fe20000011600 */
[----:B------:R-:W2:Y:S01]  /*00b0*/  LDCU.64 UR4, c[0x0][0x358] ;  /* 0x00006b00ff0477ac */ /* 0x000ea20008000a00 */
[----:B0-----:R-:W-:-:S04]  /*00c0*/  IMAD.WIDE R2, R5, 0x4, R2 ;  /* 0x0000000405027825 */ /* 0x001fc800078e0202 */
[----:B-1----:R-:W-:-:S05]  /*00d0*/  IMAD R5, R0, UR6, RZ ;  /* 0x0000000600057c24 */ /* 0x002fca000f8e02ff */
[----:B--2---:R-:W-:Y:S01]  /*00e0*/  STG.E desc[UR4][R2.64], R5 ;  /* 0x0000000502007986 */ /* 0x004fe2000c101904 */
[----:B------:R-:W-:Y:S05]  /*00f0*/  EXIT ;  /* 0x000000000000794d */ /* 0x000fea0003800000 */
.L_x_0:
[----:B------:R-:W-:-:S00]  /*0100*/  BRA `(.L_x_0) ;  /* 0xfffffffc00fc7947 */ /* 0x000fc0000383ffff */
[----:B------:R-:W-:-:S00]  /*0110*/  NOP ;  /* 0x0000000000007918 */ /* 0x000fc00000000000 */
        /* <DEDUP_REMOVED lines=14> */
.L_x_1:


//--------------------- .nv.shared.reserved.0     --------------------------
	.section	.nv.shared.reserved.0,"aw",@nobits
	.weak		__nv_reservedSMEM_offset_0_alias
	.size		__nv_reservedSMEM_offset_0_alias, 0, 64
	.other		__nv_reservedSMEM_offset_0_alias,@"STO_CUDA_RESERVED_SHARED STV_DEFAULT"
__nv_reservedSMEM_offset_0_alias:
	.zero		0
	.zero		64


//--------------------- .nv.constant0._Z14vectorMultiplyPiii --------------------------
	.section	.nv.constant0._Z14vectorMultiplyPiii,"a",@progbits
	.sectionflags	@""
	.align	4
.nv.constant0._Z14vectorMultiplyPiii:
	.zero		912


//--------------------- SYMBOLS --------------------------

	.type		.nv.reservedSmem.offset0,@object
	.size		.nv.reservedSmem.offset0,0x4
